//
// Generated by NVIDIA NVVM Compiler
//
// Compiler Build ID: CL-36424714
// Cuda compilation tools, release 13.0, V13.0.88
// Based on NVVM 20.0.0
//

.version 9.0
.target sm_100
.address_size 64

	// .globl	_Z24matrixMulTiledTransposedPKiS0_Piiii
// _ZZ24matrixMulTiledTransposedPKiS0_PiiiiE2sA has been demoted
// _ZZ24matrixMulTiledTransposedPKiS0_PiiiiE2sB has been demoted

.visible .entry _Z24matrixMulTiledTransposedPKiS0_Piiii(
	.param .u64 .ptr .align 1 _Z24matrixMulTiledTransposedPKiS0_Piiii_param_0,
	.param .u64 .ptr .align 1 _Z24matrixMulTiledTransposedPKiS0_Piiii_param_1,
	.param .u64 .ptr .align 1 _Z24matrixMulTiledTransposedPKiS0_Piiii_param_2,
	.param .u32 _Z24matrixMulTiledTransposedPKiS0_Piiii_param_3,
	.param .u32 _Z24matrixMulTiledTransposedPKiS0_Piiii_param_4,
	.param .u32 _Z24matrixMulTiledTransposedPKiS0_Piiii_param_5
)
{
	.reg .pred 	%p<12>;
	.reg .b32 	%r<108>;
	.reg .b64 	%rd<13>;
	// demoted variable
	.shared .align 4 .b8 _ZZ24matrixMulTiledTransposedPKiS0_PiiiiE2sA[1024];
	// demoted variable
	.shared .align 4 .b8 _ZZ24matrixMulTiledTransposedPKiS0_PiiiiE2sB[1024];
	ld.param.u64 	%rd4, [_Z24matrixMulTiledTransposedPKiS0_Piiii_param_0];
	ld.param.u64 	%rd5, [_Z24matrixMulTiledTransposedPKiS0_Piiii_param_1];
	ld.param.u64 	%rd6, [_Z24matrixMulTiledTransposedPKiS0_Piiii_param_2];
	ld.param.u32 	%r31, [_Z24matrixMulTiledTransposedPKiS0_Piiii_param_3];
	ld.param.u32 	%r32, [_Z24matrixMulTiledTransposedPKiS0_Piiii_param_4];
	ld.param.u32 	%r33, [_Z24matrixMulTiledTransposedPKiS0_Piiii_param_5];
	mov.u32 	%r35, %ctaid.y;
	shl.b32 	%r36, %r35, 4;
	mov.u32 	%r101, %tid.y;
	add.s32 	%r2, %r36, %r101;
	mov.u32 	%r37, %ctaid.x;
	shl.b32 	%r3, %r37, 4;
	mov.u32 	%r99, %tid.x;
	add.s32 	%r5, %r3, %r99;
	setp.lt.s32 	%p1, %r32, 1;
	mov.b32 	%r107, 0;
	@%p1 bra 	$L__BB0_7;
	add.s32 	%r39, %r32, 15;
	shr.u32 	%r40, %r39, 4;
	shl.b32 	%r41, %r101, 6;
	mov.u32 	%r42, _ZZ24matrixMulTiledTransposedPKiS0_PiiiiE2sA;
	add.s32 	%r6, %r42, %r41;
	shl.b32 	%r43, %r99, 2;
	add.s32 	%r7, %r6, %r43;
	shl.b32 	%r44, %r99, 6;
	mov.u32 	%r45, _ZZ24matrixMulTiledTransposedPKiS0_PiiiiE2sB;
	add.s32 	%r46, %r45, %r44;
	shl.b32 	%r47, %r101, 2;
	add.s32 	%r8, %r46, %r47;
	mad.lo.s32 	%r9, %r99, -60, %r46;
	neg.s32 	%r103, %r40;
	mad.lo.s32 	%r48, %r101, %r33, %r99;
	add.s32 	%r102, %r48, %r3;
	shl.b32 	%r12, %r33, 4;
	mad.lo.s32 	%r100, %r32, %r2, %r99;
	cvta.to.global.u64 	%rd1, %rd4;
	cvta.to.global.u64 	%rd2, %rd5;
	mov.b32 	%r107, 0;
$L__BB0_2:
	setp.ge.s32 	%p2, %r2, %r31;
	mul.wide.s32 	%rd7, %r100, 4;
	add.s64 	%rd3, %rd1, %rd7;
	setp.ge.s32 	%p3, %r99, %r32;
	mov.b32 	%r105, 0;
	or.pred  	%p4, %p2, %p3;
	@%p4 bra 	$L__BB0_4;
	ld.global.nc.u32 	%r105, [%rd3];
$L__BB0_4:
	setp.ge.s32 	%p5, %r5, %r33;
	st.shared.u32 	[%r7], %r105;
	setp.ge.s32 	%p6, %r101, %r32;
	mov.b32 	%r106, 0;
	or.pred  	%p7, %p5, %p6;
	@%p7 bra 	$L__BB0_6;
	mul.wide.s32 	%rd8, %r102, 4;
	add.s64 	%rd9, %rd2, %rd8;
	ld.global.nc.u32 	%r106, [%rd9];
$L__BB0_6:
	st.shared.u32 	[%r8], %r106;
	bar.sync 	0;
	ld.shared.u32 	%r51, [%r6];
	ld.shared.u32 	%r52, [%r9];
	mad.lo.s32 	%r53, %r52, %r51, %r107;
	ld.shared.u32 	%r54, [%r6+4];
	ld.shared.u32 	%r55, [%r9+64];
	mad.lo.s32 	%r56, %r55, %r54, %r53;
	ld.shared.u32 	%r57, [%r6+8];
	ld.shared.u32 	%r58, [%r9+128];
	mad.lo.s32 	%r59, %r58, %r57, %r56;
	ld.shared.u32 	%r60, [%r6+12];
	ld.shared.u32 	%r61, [%r9+192];
	mad.lo.s32 	%r62, %r61, %r60, %r59;
	ld.shared.u32 	%r63, [%r6+16];
	ld.shared.u32 	%r64, [%r9+256];
	mad.lo.s32 	%r65, %r64, %r63, %r62;
	ld.shared.u32 	%r66, [%r6+20];
	ld.shared.u32 	%r67, [%r9+320];
	mad.lo.s32 	%r68, %r67, %r66, %r65;
	ld.shared.u32 	%r69, [%r6+24];
	ld.shared.u32 	%r70, [%r9+384];
	mad.lo.s32 	%r71, %r70, %r69, %r68;
	ld.shared.u32 	%r72, [%r6+28];
	ld.shared.u32 	%r73, [%r9+448];
	mad.lo.s32 	%r74, %r73, %r72, %r71;
	ld.shared.u32 	%r75, [%r6+32];
	ld.shared.u32 	%r76, [%r9+512];
	mad.lo.s32 	%r77, %r76, %r75, %r74;
	ld.shared.u32 	%r78, [%r6+36];
	ld.shared.u32 	%r79, [%r9+576];
	mad.lo.s32 	%r80, %r79, %r78, %r77;
	ld.shared.u32 	%r81, [%r6+40];
	ld.shared.u32 	%r82, [%r9+640];
	mad.lo.s32 	%r83, %r82, %r81, %r80;
	ld.shared.u32 	%r84, [%r6+44];
	ld.shared.u32 	%r85, [%r9+704];
	mad.lo.s32 	%r86, %r85, %r84, %r83;
	ld.shared.u32 	%r87, [%r6+48];
	ld.shared.u32 	%r88, [%r9+768];
	mad.lo.s32 	%r89, %r88, %r87, %r86;
	ld.shared.u32 	%r90, [%r6+52];
	ld.shared.u32 	%r91, [%r9+832];
	mad.lo.s32 	%r92, %r91, %r90, %r89;
	ld.shared.u32 	%r93, [%r6+56];
	ld.shared.u32 	%r94, [%r9+896];
	mad.lo.s32 	%r95, %r94, %r93, %r92;
	ld.shared.u32 	%r96, [%r6+60];
	ld.shared.u32 	%r97, [%r9+960];
	mad.lo.s32 	%r107, %r97, %r96, %r95;
	bar.sync 	0;
	add.s32 	%r103, %r103, 1;
	setp.ne.s32 	%p8, %r103, 0;
	add.s32 	%r102, %r102, %r12;
	add.s32 	%r101, %r101, 16;
	add.s32 	%r100, %r100, 16;
	add.s32 	%r99, %r99, 16;
	@%p8 bra 	$L__BB0_2;
$L__BB0_7:
	setp.ge.s32 	%p9, %r2, %r31;
	setp.ge.s32 	%p10, %r5, %r33;
	or.pred  	%p11, %p9, %p10;
	@%p11 bra 	$L__BB0_9;
	mad.lo.s32 	%r98, %r33, %r2, %r5;
	cvta.to.global.u64 	%rd10, %rd6;
	mul.wide.s32 	%rd11, %r98, 4;
	add.s64 	%rd12, %rd10, %rd11;
	st.global.u32 	[%rd12], %r107;
$L__BB0_9:
	ret;

}


// ===== COMPILED SASS (sm_100) =====

	.target	sm_100

	.elftype	@"ET_EXEC"


//--------------------- .note.nv.tkinfo           --------------------------
	.section	.note.nv.tkinfo,"",@"SHT_NOTE"
	.sectionflags	@"SHF_NOTE_NV_TKINFO"
	.tkinfo
        /*0018*/ 	.word	0x00000002
        /*0030*/ 	.string	""
        /*0030*/ 	.string	"ptxas"
        /*0030*/ 	.string	"Cuda compilation tools, release 13.0, V13.0.88"
        /*0030*/ 	.string	"Build cuda_13.0.r13.0/compiler.36424714_0"
        /*0030*/ 	.string	"-arch sm_100 -m 64 "



//--------------------- .note.nv.cuinfo           --------------------------
	.section	.note.nv.cuinfo,"",@"SHT_NOTE"
	.sectionflags	@"SHF_NOTE_NV_CUINFO"
        /*0018*/ 	.short	0x0002
        /*001a*/ 	.short	0x0064
        /*001c*/ 	.short	0x0082
	.zero		2


//--------------------- .nv.info                  --------------------------
	.section	.nv.info,"",@"SHT_CUDA_INFO"
	.align	4


	//----- nvinfo : EIATTR_REGCOUNT
	.align		4
        /*0000*/ 	.byte	0x04, 0x2f
        /*0002*/ 	.short	(.L_1 - .L_0)
	.align		4
.L_0:
        /*0004*/ 	.word	index@(_Z24matrixMulTiledTransposedPKiS0_Piiii)
        /*0008*/ 	.word	0x0000001f


	//----- nvinfo : EIATTR_FRAME_SIZE
	.align		4
.L_1:
        /*000c*/ 	.byte	0x04, 0x11
        /*000e*/ 	.short	(.L_3 - .L_2)
	.align		4
.L_2:
        /*0010*/ 	.word	index@(_Z24matrixMulTiledTransposedPKiS0_Piiii)
        /*0014*/ 	.word	0x00000000


	//----- nvinfo : EIATTR_MIN_STACK_SIZE
	.align		4
.L_3:
        /*0018*/ 	.byte	0x04, 0x12
        /*001a*/ 	.short	(.L_5 - .L_4)
	.align		4
.L_4:
        /*001c*/ 	.word	index@(_Z24matrixMulTiledTransposedPKiS0_Piiii)
        /*0020*/ 	.word	0x00000000
.L_5:


//--------------------- .nv.compat                --------------------------
	.section	.nv.compat,"",@"SHT_CUDA_COMPAT_INFO"
	.align	4
        /*0000*/ 	.byte	0x02, 0x09, 0x00, 0x00, 0x02, 0x02, 0x01, 0x00, 0x02, 0x05, 0x05, 0x00, 0x03, 0x07, 0x01, 0x01
        /*0010*/ 	.byte	0x02, 0x03, 0x00, 0x00, 0x02, 0x06, 0x01, 0x00, 0x04, 0x0b, 0x08, 0x00, 0x09, 0x00, 0x00, 0x00
        /*0020*/ 	.byte	0x00, 0x00, 0x00, 0x00


//--------------------- .nv.info._Z24matrixMulTiledTransposedPKiS0_Piiii --------------------------
	.section	.nv.info._Z24matrixMulTiledTransposedPKiS0_Piiii,"",@"SHT_CUDA_INFO"
	.sectionflags	@""
	.align	4


	//----- nvinfo : EIATTR_CUDA_API_VERSION
	.align		4
        /*0000*/ 	.byte	0x04, 0x37
        /*0002*/ 	.short	(.L_7 - .L_6)
.L_6:
        /*0004*/ 	.word	0x00000082


	//----- nvinfo : EIATTR_KPARAM_INFO
	.align		4
.L_7:
        /*0008*/ 	.byte	0x04, 0x17
        /*000a*/ 	.short	(.L_9 - .L_8)
.L_8:
        /*000c*/ 	.word	0x00000000
        /*0010*/ 	.short	0x0005
        /*0012*/ 	.short	0x0020
        /*0014*/ 	.byte	0x00, 0xf0, 0x11, 0x00


	//----- nvinfo : EIATTR_KPARAM_INFO
	.align		4
.L_9:
        /*0018*/ 	.byte	0x04, 0x17
        /*001a*/ 	.short	(.L_11 - .L_10)
.L_10:
        /*001c*/ 	.word	0x00000000
        /*0020*/ 	.short	0x0004
        /*0022*/ 	.short	0x001c
        /*0024*/ 	.byte	0x00, 0xf0, 0x11, 0x00


	//----- nvinfo : EIATTR_KPARAM_INFO
	.align		4
.L_11:
        /*0028*/ 	.byte	0x04, 0x17
        /*002a*/ 	.short	(.L_13 - .L_12)
.L_12:
        /*002c*/ 	.word	0x00000000
        /*0030*/ 	.short	0x0003
        /*0032*/ 	.short	0x0018
        /*0034*/ 	.byte	0x00, 0xf0, 0x11, 0x00


	//----- nvinfo : EIATTR_KPARAM_INFO
	.align		4
.L_13:
        /*0038*/ 	.byte	0x04, 0x17
        /*003a*/ 	.short	(.L_15 - .L_14)
.L_14:
        /*003c*/ 	.word	0x00000000
        /*0040*/ 	.short	0x0002
        /*0042*/ 	.short	0x0010
        /*0044*/ 	.byte	0x00, 0xf5, 0x21, 0x00


	//----- nvinfo : EIATTR_KPARAM_INFO
	.align		4
.L_15:
        /*0048*/ 	.byte	0x04, 0x17
        /*004a*/ 	.short	(.L_17 - .L_16)
.L_16:
        /*004c*/ 	.word	0x00000000
        /*0050*/ 	.short	0x0001
        /*0052*/ 	.short	0x0008
        /*0054*/ 	.byte	0x00, 0xf5, 0x21, 0x00


	//----- nvinfo : EIATTR_KPARAM_INFO
	.align		4
.L_17:
        /*0058*/ 	.byte	0x04, 0x17
        /*005a*/ 	.short	(.L_19 - .L_18)
.L_18:
        /*005c*/ 	.word	0x00000000
        /*0060*/ 	.short	0x0000
        /*0062*/ 	.short	0x0000
        /*0064*/ 	.byte	0x00, 0xf5, 0x21, 0x00


	//----- nvinfo : EIATTR_SPARSE_MMA_MASK
	.align		4
.L_19:
        /*0068*/ 	.byte	0x03, 0x50
        /*006a*/ 	.short	0x0000


	//----- nvinfo : EIATTR_MAXREG_COUNT
	.align		4
        /*006c*/ 	.byte	0x03, 0x1b
        /*006e*/ 	.short	0x00ff


	//----- nvinfo : EIATTR_NUM_BARRIERS
	.align		4
        /*0070*/ 	.byte	0x02, 0x4c
        /*0072*/ 	.byte	0x01
	.zero		1


	//----- nvinfo : EIATTR_MERCURY_ISA_VERSION
	.align		4
        /*0074*/ 	.byte	0x03, 0x5f
        /*0076*/ 	.short	0x0101


	//----- nvinfo : EIATTR_VRC_CTA_INIT_COUNT
	.align		4
        /*0078*/ 	.byte	0x02, 0x4a
	.zero		1
	.zero		1


	//----- nvinfo : EIATTR_EXIT_INSTR_OFFSETS
	.align		4
        /*007c*/ 	.byte	0x04, 0x1c
        /*007e*/ 	.short	(.L_21 - .L_20)


	//   ....[0]....
.L_20:
        /*0080*/ 	.word	0x000005f0


	//   ....[1]....
        /*0084*/ 	.word	0x00000640


	//----- nvinfo : EIATTR_CBANK_PARAM_SIZE
	.align		4
.L_21:
        /*0088*/ 	.byte	0x03, 0x19
        /*008a*/ 	.short	0x0024


	//----- nvinfo : EIATTR_PARAM_CBANK
	.align		4
        /*008c*/ 	.byte	0x04, 0x0a
        /*008e*/ 	.short	(.L_23 - .L_22)
	.align		4
.L_22:
        /*0090*/ 	.word	index@(.nv.constant0._Z24matrixMulTiledTransposedPKiS0_Piiii)
        /*0094*/ 	.short	0x0380
        /*0096*/ 	.short	0x0024


	//----- nvinfo : EIATTR_SW_WAR
	.align		4
.L_23:
        /*0098*/ 	.byte	0x04, 0x36
        /*009a*/ 	.short	(.L_25 - .L_24)
.L_24:
        /*009c*/ 	.word	0x00000008
.L_25:


//--------------------- .nv.callgraph             --------------------------
	.section	.nv.callgraph,"",@"SHT_CUDA_CALLGRAPH"
	.align	4
	.sectionentsize	8
	.align		4
        /*0000*/ 	.word	0x00000000
	.align		4
        /*0004*/ 	.word	0xffffffff
	.align		4
        /*0008*/ 	.word	0x00000000
	.align		4
        /*000c*/ 	.word	0xfffffffe
	.align		4
        /*0010*/ 	.word	0x00000000
	.align		4
        /*0014*/ 	.word	0xfffffffd
	.align		4
        /*0018*/ 	.word	0x00000000
	.align		4
        /*001c*/ 	.word	0xfffffffc


//--------------------- .text._Z24matrixMulTiledTransposedPKiS0_Piiii --------------------------
	.section	.text._Z24matrixMulTiledTransposedPKiS0_Piiii,"ax",@progbits
	.align	128
        .global         _Z24matrixMulTiledTransposedPKiS0_Piiii
        .type           _Z24matrixMulTiledTransposedPKiS0_Piiii,@function
        .size           _Z24matrixMulTiledTransposedPKiS0_Piiii,(.L_x_3 - _Z24matrixMulTiledTransposedPKiS0_Piiii)
        .other          _Z24matrixMulTiledTransposedPKiS0_Piiii,@"STO_CUDA_ENTRY STV_DEFAULT"
_Z24matrixMulTiledTransposedPKiS0_Piiii:
.text._Z24matrixMulTiledTransposedPKiS0_Piiii:
[----:B------:R-:W-:Y:S01]  /*0000*/  LDC R1, c[0x0][0x37c] ;  /* 0x0000df00ff017b82 */ /* 0x000fe20000000800 */
[----:B------:R-:W0:Y:S01]  /*0010*/  S2R R12, SR_CTAID.Y ;  /* 0x00000000000c7919 */ /* 0x000e220000002600 */
[----:B------:R-:W1:Y:S01]  /*0020*/  LDCU UR10, c[0x0][0x39c] ;  /* 0x00007380ff0a77ac */ /* 0x000e620008000800 */
[----:B------:R-:W-:Y:S01]  /*0030*/  HFMA2 R23, -RZ, RZ, 0, 0 ;  /* 0x00000000ff177431 */ /* 0x000fe200000001ff */
[----:B------:R-:W0:Y:S01]  /*0040*/  S2R R0, SR_TID.Y ;  /* 0x0000000000007919 */ /* 0x000e220000002200 */
[----:B------:R-:W2:Y:S01]  /*0050*/  LDCU UR14, c[0x0][0x3a0] ;  /* 0x00007400ff0e77ac */ /* 0x000ea20008000800 */
[----:B------:R-:W3:Y:S01]  /*0060*/  S2R R5, SR_CTAID.X ;  /* 0x0000000000057919 */ /* 0x000ee20000002500 */
[----:B------:R-:W4:Y:S01]  /*0070*/  LDCU.64 UR8, c[0x0][0x358] ;  /* 0x00006b00ff0877ac */ /* 0x000f220008000a00 */
[----:B------:R-:W3:Y:S01]  /*0080*/  S2R R19, SR_TID.X ;  /* 0x0000000000137919 */ /* 0x000ee20000002100 */
[----:B-1----:R-:W-:Y:S01]  /*0090*/  UISETP.GE.AND UP0, UPT, UR10, 0x1, UPT ;  /* 0x000000010a00788c */ /* 0x002fe2000bf06270 */
[----:B0-----:R-:W-:-:S02]  /*00a0*/  LEA R12, R12, R0, 0x4 ;  /* 0x000000000c0c7211 */ /* 0x001fc400078e20ff */
[----:B---3--:R-:W-:-:S06]  /*00b0*/  LEA R13, R5, R19, 0x4 ;  /* 0x00000013050d7211 */ /* 0x008fcc00078e20ff */
[----:B--2-4-:R-:W-:Y:S05]  /*00c0*/  BRA.U !UP0, `(.L_x_0) ;  /* 0x00000005083c7547 */ /* 0x014fea000b800000 */
[----:B------:R-:W0:Y:S01]  /*00d0*/  S2UR UR7, SR_CgaCtaId ;  /* 0x00000000000779c3 */ /* 0x000e220000008800 */
[----:B------:R-:W1:Y:S01]  /*00e0*/  LDCU UR11, c[0x0][0x3a0] ;  /* 0x00007400ff0b77ac */ /* 0x000e620008000800 */
[----:B------:R-:W-:Y:S01]  /*00f0*/  MOV R23, RZ ;  /* 0x000000ff00177202 */ /* 0x000fe20000000f00 */
[----:B------:R-:W-:Y:S01]  /*0100*/  IMAD R15, R12, UR10, R19 ;  /* 0x0000000a0c0f7c24 */ /* 0x000fe2000f8e0213 */
[----:B------:R-:W-:Y:S01]  /*0110*/  UMOV UR5, 0x400 ;  /* 0x0000040000057882 */ /* 0x000fe20000000000 */
[----:B------:R-:W-:-:S03]  /*0120*/  UIADD3 UR4, UPT, UPT, UR10, 0xf, URZ ;  /* 0x0000000f0a047890 */ /* 0x000fc6000fffe0ff */
[----:B------:R-:W2:Y:S01]  /*0130*/  LDC R16, c[0x0][0x3a0] ;  /* 0x0000e800ff107b82 */ /* 0x000ea20000000800 */
[----:B------:R-:W-:Y:S02]  /*0140*/  UIADD3 UR6, UPT, UPT, UR5, 0x400, URZ ;  /* 0x0000040005067890 */ /* 0x000fe4000fffe0ff */
[----:B------:R-:W-:Y:S01]  /*0150*/  USHF.R.U32.HI UR4, URZ, 0x4, UR4 ;  /* 0x00000004ff047899 */ /* 0x000fe20008011604 */
[----:B------:R-:W3:Y:S04]  /*0160*/  LDCU.64 UR12, c[0x0][0x398] ;  /* 0x00007300ff0c77ac */ /* 0x000ee80008000a00 */
[----:B------:R-:W4:Y:S01]  /*0170*/  LDC.64 R2, c[0x0][0x380] ;  /* 0x0000e000ff027b82 */ /* 0x000f220000000a00 */
[----:B------:R-:W-:Y:S01]  /*0180*/  UIADD3 UR4, UPT, UPT, -UR4, URZ, URZ ;  /* 0x000000ff04047290 */ /* 0x000fe2000fffe1ff */
[----:B-1----:R-:W-:Y:S01]  /*0190*/  IMAD R14, R0, UR11, R19 ;  /* 0x0000000b000e7c24 */ /* 0x002fe2000f8e0213 */
[----:B0-----:R-:W-:-:S04]  /*01a0*/  ULEA UR6, UR7, UR6, 0x18 ;  /* 0x0000000607067291 */ /* 0x001fc8000f8ec0ff */
[----:B------:R-:W-:Y:S01]  /*01b0*/  LEA R14, R5, R14, 0x4 ;  /* 0x0000000e050e7211 */ /* 0x000fe200078e20ff */
[----:B------:R-:W-:Y:S01]  /*01c0*/  ULEA UR5, UR7, UR5, 0x18 ;  /* 0x0000000507057291 */ /* 0x000fe2000f8ec0ff */
[----:B------:R-:W-:-:S05]  /*01d0*/  LEA R17, R19, UR6, 0x6 ;  /* 0x0000000613117c11 */ /* 0x000fca000f8e30ff */
[C---:B------:R-:W-:Y:S02]  /*01e0*/  LEA R18, R0.reuse, UR5, 0x6 ;  /* 0x0000000500127c11 */ /* 0x040fe4000f8e30ff */
[----:B------:R-:W-:Y:S01]  /*01f0*/  LEA R21, R0, R17, 0x2 ;  /* 0x0000001100157211 */ /* 0x000fe200078e10ff */
[C---:B------:R-:W-:Y:S01]  /*0200*/  IMAD R17, R19.reuse, -0x3c, R17 ;  /* 0xffffffc413117824 */ /* 0x040fe200078e0211 */
[----:B---3--:R-:W-:-:S07]  /*0210*/  LEA R20, R19, R18, 0x2 ;  /* 0x0000001213147211 */ /* 0x008fce00078e10ff */
.L_x_1:
[----:B------:R-:W-:Y:S01]  /*0220*/  ISETP.GE.AND P0, PT, R0, UR13, PT ;  /* 0x0000000d00007c0c */ /* 0x000fe2000bf06270 */
[----:B------:R-:W-:Y:S01]  /*0230*/  HFMA2 R22, -RZ, RZ, 0, 0 ;  /* 0x00000000ff167431 */ /* 0x000fe200000001ff */
[----:B------:R-:W-:Y:S01]  /*0240*/  ISETP.GE.AND P1, PT, R19, UR13, PT ;  /* 0x0000000d13007c0c */ /* 0x000fe2000bf26270 */
[----:B----4-:R-:W-:Y:S01]  /*0250*/  IMAD.WIDE R4, R15, 0x4, R2 ;  /* 0x000000040f047825 */ /* 0x010fe200078e0202 */
[----:B--2---:R-:W-:Y:S02]  /*0260*/  ISETP.GE.OR P0, PT, R13, R16, P0 ;  /* 0x000000100d00720c */ /* 0x004fe40000706670 */
[----:B------:R-:W-:Y:S02]  /*0270*/  ISETP.GE.OR P1, PT, R12, UR12, P1 ;  /* 0x0000000c0c007c0c */ /* 0x000fe40008f26670 */
[----:B------:R-:W-:-:S09]  /*0280*/  MOV R27, RZ ;  /* 0x000000ff001b7202 */ /* 0x000fd20000000f00 */
[----:B------:R-:W0:Y:S02]  /*0290*/  @!P0 LDC.64 R6, c[0x0][0x388] ;  /* 0x0000e200ff068b82 */ /* 0x000e240000000a00 */
[----:B------:R-:W2:Y:S01]  /*02a0*/  @!P1 LDG.E.CONSTANT R27, desc[UR8][R4.64] ;  /* 0x00000008041b9981 */ /* 0x000ea2000c1e9900 */
[----:B0-----:R-:W-:-:S05]  /*02b0*/  @!P0 IMAD.WIDE R6, R14, 0x4, R6 ;  /* 0x000000040e068825 */ /* 0x001fca00078e0206 */
[----:B------:R-:W3:Y:S01]  /*02c0*/  @!P0 LDG.E.CONSTANT R22, desc[UR8][R6.64] ;  /* 0x0000000806168981 */ /* 0x000ee2000c1e9900 */
[----:B------:R-:W-:-:S04]  /*02d0*/  UIADD3 UR4, UPT, UPT, UR4, 0x1, URZ ;  /* 0x0000000104047890 */ /* 0x000fc8000fffe0ff */
[----:B------:R-:W-:Y:S01]  /*02e0*/  UISETP.NE.AND UP0, UPT, UR4, URZ, UPT ;  /* 0x000000ff0400728c */ /* 0x000fe2000bf05270 */
[----:B------:R-:W-:Y:S02]  /*02f0*/  IADD3 R0, PT, PT, R0, 0x10, RZ ;  /* 0x0000001000007810 */ /* 0x000fe40007ffe0ff */
[----:B------:R-:W-:Y:S02]  /*0300*/  IADD3 R15, PT, PT, R15, 0x10, RZ ;  /* 0x000000100f0f7810 */ /* 0x000fe40007ffe0ff */
[----:B------:R-:W-:Y:S02]  /*0310*/  IADD3 R19, PT, PT, R19, 0x10, RZ ;  /* 0x0000001013137810 */ /* 0x000fe40007ffe0ff */
[----:B------:R-:W-:Y:S01]  /*0320*/  LEA R14, R16, R14, 0x4 ;  /* 0x0000000e100e7211 */ /* 0x000fe200078e20ff */
[----:B--2---:R-:W-:Y:S04]  /*0330*/  STS [R20], R27 ;  /* 0x0000001b14007388 */ /* 0x004fe80000000800 */
[----:B---3--:R-:W-:Y:S01]  /*0340*/  STS [R21], R22 ;  /* 0x0000001615007388 */ /* 0x008fe20000000800 */
[----:B------:R-:W-:Y:S06]  /*0350*/  BAR.SYNC.DEFER_BLOCKING 0x0 ;  /* 0x0000000000007b1d */ /* 0x000fec0000010000 */
[----:B------:R-:W-:Y:S04]  /*0360*/  LDS R26, [R17] ;  /* 0x00000000111a7984 */ /* 0x000fe80000000800 */
[----:B------:R-:W0:Y:S04]  /*0370*/  LDS.128 R8, [R18] ;  /* 0x0000000012087984 */ /* 0x000e280000000c00 */
[----:B------:R-:W1:Y:S04]  /*0380*/  LDS R28, [R17+0x40] ;  /* 0x00004000111c7984 */ /* 0x000e680000000800 */
[----:B------:R-:W2:Y:S04]  /*0390*/  LDS R25, [R17+0x80] ;  /* 0x0000800011197984 */ /* 0x000ea80000000800 */
[----:B------:R-:W3:Y:S04]  /*03a0*/  LDS R24, [R17+0xc0] ;  /* 0x0000c00011187984 */ /* 0x000ee80000000800 */
[----:B------:R-:W-:Y:S04]  /*03b0*/  LDS.128 R4, [R18+0x10] ;  /* 0x0000100012047984 */ /* 0x000fe80000000c00 */
[----:B------:R-:W-:Y:S04]  /*03c0*/  LDS R22, [R17+0x140] ;  /* 0x0001400011167984 */ /* 0x000fe80000000800 */
[----:B------:R-:W-:Y:S01]  /*03d0*/  LDS R27, [R17+0x200] ;  /* 0x00020000111b7984 */ /* 0x000fe20000000800 */
[----:B0-----:R-:W-:-:S03]  /*03e0*/  IMAD R8, R8, R26, R23 ;  /* 0x0000001a08087224 */ /* 0x001fc600078e0217 */
[----:B------:R-:W0:Y:S01]  /*03f0*/  LDS R23, [R17+0x100] ;  /* 0x0001000011177984 */ /* 0x000e220000000800 */
[----:B-1----:R-:W-:-:S03]  /*0400*/  IMAD R8, R28, R9, R8 ;  /* 0x000000091c087224 */ /* 0x002fc600078e0208 */
[----:B------:R-:W-:Y:S01]  /*0410*/  LDS R26, [R17+0x1c0] ;  /* 0x0001c000111a7984 */ /* 0x000fe20000000800 */
[----:B--2---:R-:W-:-:S03]  /*0420*/  IMAD R8, R25, R10, R8 ;  /* 0x0000000a19087224 */ /* 0x004fc600078e0208 */
[----:B------:R-:W1:Y:S01]  /*0430*/  LDS R25, [R17+0x180] ;  /* 0x0001800011197984 */ /* 0x000e620000000800 */
[----:B---3--:R-:W-:-:S03]  /*0440*/  IMAD R8, R24, R11, R8 ;  /* 0x0000000b18087224 */ /* 0x008fc600078e0208 */
[----:B------:R-:W-:Y:S01]  /*0450*/  LDS R24, [R17+0x240] ;  /* 0x0002400011187984 */ /* 0x000fe20000000800 */
[----:B0-----:R-:W-:-:S03]  /*0460*/  IMAD R4, R4, R23, R8 ;  /* 0x0000001704047224 */ /* 0x001fc600078e0208 */
[----:B------:R-:W0:Y:S01]  /*0470*/  LDS.128 R8, [R18+0x20] ;  /* 0x0000200012087984 */ /* 0x000e220000000c00 */
[----:B------:R-:W-:-:S03]  /*0480*/  IMAD R4, R22, R5, R4 ;  /* 0x0000000516047224 */ /* 0x000fc600078e0204 */
[----:B------:R-:W2:Y:S01]  /*0490*/  LDS R23, [R17+0x280] ;  /* 0x0002800011177984 */ /* 0x000ea20000000800 */
[----:B-1----:R-:W-:-:S03]  /*04a0*/  IMAD R4, R25, R6, R4 ;  /* 0x0000000619047224 */ /* 0x002fc600078e0204 */
[----:B------:R-:W1:Y:S01]  /*04b0*/  LDS R22, [R17+0x2c0] ;  /* 0x0002c00011167984 */ /* 0x000e620000000800 */
[----:B------:R-:W-:-:S03]  /*04c0*/  IMAD R4, R26, R7, R4 ;  /* 0x000000071a047224 */ /* 0x000fc600078e0204 */
[----:B------:R-:W-:Y:S04]  /*04d0*/  LDS R25, [R17+0x300] ;  /* 0x0003000011197984 */ /* 0x000fe80000000800 */
[----:B------:R-:W-:Y:S01]  /*04e0*/  LDS R26, [R17+0x340] ;  /* 0x00034000111a7984 */ /* 0x000fe20000000800 */
[----:B0-----:R-:W-:-:S03]  /*04f0*/  IMAD R8, R8, R27, R4 ;  /* 0x0000001b08087224 */ /* 0x001fc600078e0204 */
[----:B------:R-:W0:Y:S01]  /*0500*/  LDS.128 R4, [R18+0x30] ;  /* 0x0000300012047984 */ /* 0x000e220000000c00 */
[----:B------:R-:W-:-:S03]  /*0510*/  IMAD R24, R24, R9, R8 ;  /* 0x0000000918187224 */ /* 0x000fc600078e0208 */
[----:B------:R-:W3:Y:S04]  /*0520*/  LDS R9, [R17+0x380] ;  /* 0x0003800011097984 */ /* 0x000ee80000000800 */
[----:B------:R-:W4:Y:S01]  /*0530*/  LDS R8, [R17+0x3c0] ;  /* 0x0003c00011087984 */ /* 0x000f220000000800 */
[----:B--2---:R-:W-:-:S04]  /*0540*/  IMAD R10, R23, R10, R24 ;  /* 0x0000000a170a7224 */ /* 0x004fc800078e0218 */
[----:B-1----:R-:W-:-:S04]  /*0550*/  IMAD R10, R22, R11, R10 ;  /* 0x0000000b160a7224 */ /* 0x002fc800078e020a */
[----:B0-----:R-:W-:-:S04]  /*0560*/  IMAD R4, R4, R25, R10 ;  /* 0x0000001904047224 */ /* 0x001fc800078e020a */
[----:B------:R-:W-:-:S04]  /*0570*/  IMAD R4, R26, R5, R4 ;  /* 0x000000051a047224 */ /* 0x000fc800078e0204 */
[----:B---3--:R-:W-:-:S04]  /*0580*/  IMAD R4, R9, R6, R4 ;  /* 0x0000000609047224 */ /* 0x008fc800078e0204 */
[----:B----4-:R-:W-:Y:S01]  /*0590*/  IMAD R23, R8, R7, R4 ;  /* 0x0000000708177224 */ /* 0x010fe200078e0204 */
[----:B------:R-:W-:Y:S06]  /*05a0*/  BAR.SYNC.DEFER_BLOCKING 0x0 ;  /* 0x0000000000007b1d */ /* 0x000fec0000010000 */
[----:B------:R-:W-:Y:S05]  /*05b0*/  BRA.U UP0, `(.L_x_1) ;  /* 0xfffffffd00187547 */ /* 0x000fea000b83ffff */
.L_x_0:
[----:B------:R-:W0:Y:S01]  /*05c0*/  LDCU UR4, c[0x0][0x398] ;  /* 0x00007300ff0477ac */ /* 0x000e220008000800 */
[----:B------:R-:W-:-:S04]  /*05d0*/  ISETP.GE.AND P0, PT, R13, UR14, PT ;  /* 0x0000000e0d007c0c */ /* 0x000fc8000bf06270 */
[----:B0-----:R-:W-:-:S13]  /*05e0*/  ISETP.GE.OR P0, PT, R12, UR4, P0 ;  /* 0x000000040c007c0c */ /* 0x001fda0008706670 */
[----:B------:R-:W-:Y:S05]  /*05f0*/  @P0 EXIT ;  /* 0x000000000000094d */ /* 0x000fea0003800000 */
[----:B------:R-:W0:Y:S01]  /*0600*/  LDC.64 R2, c[0x0][0x390] ;  /* 0x0000e400ff027b82 */ /* 0x000e220000000a00 */
[----:B------:R-:W-:-:S04]  /*0610*/  IMAD R13, R12, UR14, R13 ;  /* 0x0000000e0c0d7c24 */ /* 0x000fc8000f8e020d */
[----:B0-----:R-:W-:-:S05]  /*0620*/  IMAD.WIDE R2, R13, 0x4, R2 ;  /* 0x000000040d027825 */ /* 0x001fca00078e0202 */
[----:B------:R-:W-:Y:S01]  /*0630*/  STG.E desc[UR8][R2.64], R23 ;  /* 0x0000001702007986 */ /* 0x000fe2000c101908 */
[----:B------:R-:W-:Y:S05]  /*0640*/  EXIT ;  /* 0x000000000000794d */ /* 0x000fea0003800000 */
.L_x_2:
[----:B------:R-:W-:-:S00]  /*0650*/  BRA `(.L_x_2) ;  /* 0xfffffffc00fc7947 */ /* 0x000fc0000383ffff */
[----:B------:R-:W-:-:S00]  /*0660*/  NOP ;  /* 0x0000000000007918 */ /* 0x000fc00000000000 */
        /* <DEDUP_REMOVED lines=9> */
.L_x_3:


//--------------------- .nv.shared._Z24matrixMulTiledTransposedPKiS0_Piiii --------------------------
	.section	.nv.shared._Z24matrixMulTiledTransposedPKiS0_Piiii,"aw",@nobits
	.sectionflags	@""
	.align	4
.nv.shared._Z24matrixMulTiledTransposedPKiS0_Piiii:
	.zero		3072


//--------------------- .nv.shared.reserved.0     --------------------------
	.section	.nv.shared.reserved.0,"aw",@nobits
	.weak		__nv_reservedSMEM_offset_0_alias
	.size		__nv_reservedSMEM_offset_0_alias, 0, 64
	.other		__nv_reservedSMEM_offset_0_alias,@"STO_CUDA_RESERVED_SHARED STV_DEFAULT"
__nv_reservedSMEM_offset_0_alias:
	.zero		0
	.zero		64


//--------------------- .nv.constant0._Z24matrixMulTiledTransposedPKiS0_Piiii --------------------------
	.section	.nv.constant0._Z24matrixMulTiledTransposedPKiS0_Piiii,"a",@progbits
	.sectionflags	@""
	.align	4
.nv.constant0._Z24matrixMulTiledTransposedPKiS0_Piiii:
	.zero		932


//--------------------- SYMBOLS --------------------------

	.type		.nv.reservedSmem.offset0,@object
	.size		.nv.reservedSmem.offset0,0x4
	.type		.nv.reservedSmem.cap,@object
	.size		.nv.reservedSmem.cap,0x4
